	.headerflags	@"EF_CUDA_TEXMODE_UNIFIED EF_CUDA_64BIT_ADDRESS EF_CUDA_ACCELERATORS EF_CUDA_SM90 EF_CUDA_VIRTUAL_SM(EF_CUDA_SM90)"
	.elftype	@"ET_EXEC"


//--------------------- .nv.info                  --------------------------
	.section	.nv.info,"",@"SHT_CUDA_INFO"
	.align	4


	//----- nvinfo : EIATTR_REGCOUNT
	.align		4
        /*0000*/ 	.byte	0x04, 0x2f
        /*0002*/ 	.short	(.L_3 - .L_2)
	.align		4
.L_2:
        /*0004*/ 	.word	index@(triton_poi_fused__native_batch_norm_legit_no_training_31)
        /*0008*/ 	.word	0x00000014


	//----- nvinfo : EIATTR_MIN_STACK_SIZE
	.align		4
.L_3:
        /*000c*/ 	.byte	0x04, 0x12
        /*000e*/ 	.short	(.L_5 - .L_4)
	.align		4
.L_4:
        /*0010*/ 	.word	index@(triton_poi_fused__native_batch_norm_legit_no_training_31)
        /*0014*/ 	.word	0x00000000


	//----- nvinfo : EIATTR_FRAME_SIZE
	.align		4
.L_5:
        /*0018*/ 	.byte	0x04, 0x11
        /*001a*/ 	.short	(.L_7 - .L_6)
	.align		4
.L_6:
        /*001c*/ 	.word	index@(triton_poi_fused__native_batch_norm_legit_no_training_31)
        /*0020*/ 	.word	0x00000000


	//----- nvinfo : EIATTR_MIN_STACK_SIZE
	.align		4
.L_7:
        /*0024*/ 	.byte	0x04, 0x12
        /*0026*/ 	.short	(.L_9 - .L_8)
	.align		4
.L_8:
        /*0028*/ 	.word	index@(triton_poi_fused__native_batch_norm_legit_no_training_31)
        /*002c*/ 	.word	0x00000000
.L_9:


//--------------------- .nv.info.triton_poi_fused__native_batch_norm_legit_no_training_31 --------------------------
	.section	.nv.info.triton_poi_fused__native_batch_norm_legit_no_training_31,"",@"SHT_CUDA_INFO"
	.sectionflags	@""
	.align	4


	//----- nvinfo : EIATTR_CUDA_API_VERSION
	.align		4
        /*0000*/ 	.byte	0x04, 0x37
        /*0002*/ 	.short	(.L_11 - .L_10)
.L_10:
        /*0004*/ 	.word	0x0000007c


	//----- nvinfo : EIATTR_KPARAM_INFO
	.align		4
.L_11:
        /*0008*/ 	.byte	0x04, 0x17
        /*000a*/ 	.short	(.L_13 - .L_12)
.L_12:
        /*000c*/ 	.word	0x00000000
        /*0010*/ 	.short	0x0006
        /*0012*/ 	.short	0x0030
        /*0014*/ 	.byte	0x00, 0xf0, 0x11, 0x00


	//----- nvinfo : EIATTR_KPARAM_INFO
	.align		4
.L_13:
        /*0018*/ 	.byte	0x04, 0x17
        /*001a*/ 	.short	(.L_15 - .L_14)
.L_14:
        /*001c*/ 	.word	0x00000000
        /*0020*/ 	.short	0x0005
        /*0022*/ 	.short	0x0028
        /*0024*/ 	.byte	0x00, 0xf4, 0x21, 0x00


	//----- nvinfo : EIATTR_KPARAM_INFO
	.align		4
.L_15:
        /*0028*/ 	.byte	0x04, 0x17
        /*002a*/ 	.short	(.L_17 - .L_16)
.L_16:
        /*002c*/ 	.word	0x00000000
        /*0030*/ 	.short	0x0004
        /*0032*/ 	.short	0x0020
        /*0034*/ 	.byte	0x00, 0xf4, 0x21, 0x00


	//----- nvinfo : EIATTR_KPARAM_INFO
	.align		4
.L_17:
        /*0038*/ 	.byte	0x04, 0x17
        /*003a*/ 	.short	(.L_19 - .L_18)
.L_18:
        /*003c*/ 	.word	0x00000000
        /*0040*/ 	.short	0x0003
        /*0042*/ 	.short	0x0018
        /*0044*/ 	.byte	0x00, 0xf4, 0x21, 0x00


	//----- nvinfo : EIATTR_KPARAM_INFO
	.align		4
.L_19:
        /*0048*/ 	.byte	0x04, 0x17
        /*004a*/ 	.short	(.L_21 - .L_20)
.L_20:
        /*004c*/ 	.word	0x00000000
        /*0050*/ 	.short	0x0002
        /*0052*/ 	.short	0x0010
        /*0054*/ 	.byte	0x00, 0xf4, 0x21, 0x00


	//----- nvinfo : EIATTR_KPARAM_INFO
	.align		4
.L_21:
        /*0058*/ 	.byte	0x04, 0x17
        /*005a*/ 	.short	(.L_23 - .L_22)
.L_22:
        /*005c*/ 	.word	0x00000000
        /*0060*/ 	.short	0x0001
        /*0062*/ 	.short	0x0008
        /*0064*/ 	.byte	0x00, 0xf4, 0x21, 0x00


	//----- nvinfo : EIATTR_KPARAM_INFO
	.align		4
.L_23:
        /*0068*/ 	.byte	0x04, 0x17
        /*006a*/ 	.short	(.L_25 - .L_24)
.L_24:
        /*006c*/ 	.word	0x00000000
        /*0070*/ 	.short	0x0000
        /*0072*/ 	.short	0x0000
        /*0074*/ 	.byte	0x00, 0xf4, 0x21, 0x00


	//----- nvinfo : EIATTR_SPARSE_MMA_MASK
	.align		4
.L_25:
        /*0078*/ 	.byte	0x03, 0x50
        /*007a*/ 	.short	0x0000


	//----- nvinfo : EIATTR_MAXREG_COUNT
	.align		4
        /*007c*/ 	.byte	0x03, 0x1b
        /*007e*/ 	.short	0x00ff


	//----- nvinfo : EIATTR_EXIT_INSTR_OFFSETS
	.align		4
        /*0080*/ 	.byte	0x04, 0x1c
        /*0082*/ 	.short	(.L_27 - .L_26)


	//   ....[0]....
.L_26:
        /*0084*/ 	.word	0x000002e0


	//   ....[1]....
        /*0088*/ 	.word	0x00000300


	//----- nvinfo : EIATTR_REQNTID
	.align		4
.L_27:
        /*008c*/ 	.byte	0x04, 0x10
        /*008e*/ 	.short	(.L_29 - .L_28)
.L_28:
        /*0090*/ 	.word	0x00000080
        /*0094*/ 	.word	0x00000001
        /*0098*/ 	.word	0x00000001


	//----- nvinfo : EIATTR_CBANK_PARAM_SIZE
	.align		4
.L_29:
        /*009c*/ 	.byte	0x03, 0x19
        /*009e*/ 	.short	0x0034


	//----- nvinfo : EIATTR_PARAM_CBANK
	.align		4
        /*00a0*/ 	.byte	0x04, 0x0a
        /*00a2*/ 	.short	(.L_31 - .L_30)
	.align		4
.L_30:
        /*00a4*/ 	.word	index@(.nv.constant0.triton_poi_fused__native_batch_norm_legit_no_training_31)
        /*00a8*/ 	.short	0x0210
        /*00aa*/ 	.short	0x0034


	//----- nvinfo : EIATTR_SW_WAR
	.align		4
.L_31:
        /*00ac*/ 	.byte	0x04, 0x36
        /*00ae*/ 	.short	(.L_33 - .L_32)
.L_32:
        /*00b0*/ 	.word	0x00000008
.L_33:


//--------------------- .nv.callgraph             --------------------------
	.section	.nv.callgraph,"",@"SHT_CUDA_CALLGRAPH"
	.align	4
	.sectionentsize	8
	.align		4
        /*0000*/ 	.word	0x00000000
	.align		4
        /*0004*/ 	.word	0xffffffff
	.align		4
        /*0008*/ 	.word	0x00000000
	.align		4
        /*000c*/ 	.word	0xfffffffe
	.align		4
        /*0010*/ 	.word	0x00000000
	.align		4
        /*0014*/ 	.word	0xfffffffd
	.align		4
        /*0018*/ 	.word	0x00000000
	.align		4
        /*001c*/ 	.word	0xfffffffc


//--------------------- .nv.constant4             --------------------------
	.section	.nv.constant4,"a",@progbits
	.align	8
	.align		8
.nv.constant4:
        /*0000*/ 	.dword	_$_str
	.align		8
        /*0008*/ 	.dword	_$_str_$_2


//--------------------- .text.triton_poi_fused__native_batch_norm_legit_no_training_31 --------------------------
	.section	.text.triton_poi_fused__native_batch_norm_legit_no_training_31,"ax",@progbits
	.align	128
        .global         triton_poi_fused__native_batch_norm_legit_no_training_31
        .type           triton_poi_fused__native_batch_norm_legit_no_training_31,@function
        .size           triton_poi_fused__native_batch_norm_legit_no_training_31,(.L_x_1 - triton_poi_fused__native_batch_norm_legit_no_training_31)
        .other          triton_poi_fused__native_batch_norm_legit_no_training_31,@"STO_CUDA_ENTRY STV_DEFAULT"
triton_poi_fused__native_batch_norm_legit_no_training_31:
.text.triton_poi_fused__native_batch_norm_legit_no_training_31:
[----:B------:R-:W0:Y:S01]  /*0000*/  LDC R1, c[0x0][0x28] ;  /* 0x00000a00ff017b82 */ /* 0x000e220000000800 */
[----:B------:R-:W1:Y:S07]  /*0010*/  S2R R2, SR_TID.X ;  /* 0x0000000000027919 */ /* 0x000e6e0000002100 */
[----:B------:R-:W2:Y:S01]  /*0020*/  LDC.64 R10, c[0x0][0x220] ;  /* 0x00008800ff0a7b82 */ /* 0x000ea20000000a00 */
[----:B------:R-:W-:Y:S01]  /*0030*/  ULDC.64 UR4, c[0x0][0x208] ;  /* 0x0000820000047ab9 */ /* 0x000fe20000000a00 */
[----:B------:R-:W3:Y:S06]  /*0040*/  S2R R3, SR_CTAID.X ;  /* 0x0000000000037919 */ /* 0x000eec0000002500 */
[----:B------:R-:W4:Y:S08]  /*0050*/  LDC.64 R6, c[0x0][0x210] ;  /* 0x00008400ff067b82 */ /* 0x000f300000000a00 */
[----:B------:R-:W5:Y:S08]  /*0060*/  LDC.64 R8, c[0x0][0x218] ;  /* 0x00008600ff087b82 */ /* 0x000f700000000a00 */
[----:B------:R-:W4:Y:S01]  /*0070*/  LDC.64 R12, c[0x0][0x228] ;  /* 0x00008a00ff0c7b82 */ /* 0x000f220000000a00 */
[----:B-1----:R-:W-:-:S07]  /*0080*/  LOP3.LUT R2, R2, 0x7f, RZ, 0xc0, !PT ;  /* 0x0000007f02027812 */ /* 0x002fce00078ec0ff */
[----:B------:R-:W1:Y:S01]  /*0090*/  LDC.64 R14, c[0x0][0x230] ;  /* 0x00008c00ff0e7b82 */ /* 0x000e620000000a00 */
[----:B---3--:R-:W-:Y:S01]  /*00a0*/  LEA R3, R3, R2, 0x7 ;  /* 0x0000000203037211 */ /* 0x008fe200078e38ff */
[----:B------:R-:W-:-:S03]  /*00b0*/  HFMA2.MMA R2, -RZ, RZ, 0, 0 ;  /* 0x00000000ff027435 */ /* 0x000fc600000001ff */
[----:B------:R-:W-:-:S07]  /*00c0*/  ISETP.GE.AND P2, PT, R3, 0x1e00, PT ;  /* 0x00001e000300780c */ /* 0x000fce0003f46270 */
[----:B------:R-:W-:-:S05]  /*00d0*/  IMAD.HI R0, R3, -0x77777777, R2 ;  /* 0x8888888903007827 */ /* 0x000fca00078e0202 */
[----:B------:R-:W-:-:S04]  /*00e0*/  SHF.R.U32.HI R5, RZ, 0x1f, R0 ;  /* 0x0000001fff057819 */ /* 0x000fc80000011600 */
[----:B------:R-:W-:-:S05]  /*00f0*/  LEA.HI.SX32 R5, R0, R5, 0x1a ;  /* 0x0000000500057211 */ /* 0x000fca00078fd2ff */
[----:B------:R-:W-:-:S04]  /*0100*/  IMAD R17, R5, -0x78, R3 ;  /* 0xffffff8805117824 */ /* 0x000fc800078e0203 */
[----:B--2---:R-:W-:-:S05]  /*0110*/  IMAD.WIDE R10, R17, 0x4, R10 ;  /* 0x00000004110a7825 */ /* 0x004fca00078e020a */
[----:B------:R2:W3:Y:S01]  /*0120*/  @!P2 LDG.E.EL R2, desc[UR4][R10.64] ;  /* 0x000000040a02a981 */ /* 0x0004e2000c2e1900 */
[----:B------:R-:W-:Y:S02]  /*0130*/  CS2R R4, SRZ ;  /* 0x0000000000047805 */ /* 0x000fe4000001ff00 */
[----:B------:R-:W-:Y:S01]  /*0140*/  MOV R0, RZ ;  /* 0x000000ff00007202 */ /* 0x000fe20000000f00 */
[----:B----4-:R-:W-:-:S04]  /*0150*/  IMAD.WIDE R6, R3, 0x4, R6 ;  /* 0x0000000403067825 */ /* 0x010fc800078e0206 */
[C---:B-----5:R-:W-:Y:S01]  /*0160*/  IMAD.WIDE R8, R17.reuse, 0x4, R8 ;  /* 0x0000000411087825 */ /* 0x060fe200078e0208 */
[----:B------:R4:W5:Y:S03]  /*0170*/  @!P2 LDG.E R5, desc[UR4][R6.64] ;  /* 0x000000040605a981 */ /* 0x000966000c1e1900 */
[C---:B0-2---:R-:W-:Y:S01]  /*0180*/  IMAD.WIDE R10, R17.reuse, 0x4, R12 ;  /* 0x00000004110a7825 */ /* 0x045fe200078e020c */
[----:B------:R0:W5:Y:S03]  /*0190*/  @!P2 LDG.E.EL R0, desc[UR4][R8.64] ;  /* 0x000000040800a981 */ /* 0x000166000c2e1900 */
[----:B-1----:R-:W-:Y:S01]  /*01a0*/  IMAD.WIDE R12, R17, 0x4, R14 ;  /* 0x00000004110c7825 */ /* 0x002fe200078e020e */
[----:B------:R-:W-:Y:S01]  /*01b0*/  HFMA2.MMA R15, -RZ, RZ, 0, 0 ;  /* 0x00000000ff0f7435 */ /* 0x000fe200000001ff */
[----:B------:R-:W2:Y:S01]  /*01c0*/  @!P2 LDG.E.EL R4, desc[UR4][R10.64] ;  /* 0x000000040a04a981 */ /* 0x000ea2000c2e1900 */
[----:B----4-:R-:W1:Y:S08]  /*01d0*/  LDC.64 R6, c[0x0][0x238] ;  /* 0x00008e00ff067b82 */ /* 0x010e700000000a00 */
[----:B------:R-:W2:Y:S01]  /*01e0*/  @!P2 LDG.E.EL R15, desc[UR4][R12.64] ;  /* 0x000000040c0fa981 */ /* 0x000ea2000c2e1900 */
[----:B0-----:R-:W-:Y:S01]  /*01f0*/  MOV R9, 0x3e800000 ;  /* 0x3e80000000097802 */ /* 0x001fe20000000f00 */
[----:B---3--:R-:W-:-:S04]  /*0200*/  FADD R2, R2, 0.0010000000474974513054 ;  /* 0x3a83126f02027421 */ /* 0x008fc80000000000 */
[----:B------:R1:W0:Y:S01]  /*0210*/  MUFU.SQRT R14, R2 ;  /* 0x00000002000e7308 */ /* 0x0002220000002000 */
[----:B-----5:R-:W-:Y:S01]  /*0220*/  FADD R0, -R0, R5 ;  /* 0x0000000500007221 */ /* 0x020fe20000000100 */
[----:B-1----:R-:W-:Y:S01]  /*0230*/  IMAD.WIDE R2, R3, 0x4, R6 ;  /* 0x0000000403027825 */ /* 0x002fe200078e0206 */
[C---:B0-----:R-:W-:Y:S02]  /*0240*/  FSETP.GT.AND P0, PT, R14.reuse, 8.50705917302346158658e+37, PT ;  /* 0x7e8000000e00780b */ /* 0x041fe40003f04000 */
[----:B------:R-:W-:Y:S02]  /*0250*/  FSETP.GEU.AND P1, PT, R14, 1.175494350822287508e-38, PT ;  /* 0x008000000e00780b */ /* 0x000fe40003f2e000 */
[----:B------:R-:W-:-:S09]  /*0260*/  FSEL R9, R9, 1, P0 ;  /* 0x3f80000009097808 */ /* 0x000fd20000000000 */
[----:B------:R-:W-:Y:S02]  /*0270*/  @P0 FMUL R14, R14, 0.25 ;  /* 0x3e8000000e0e0820 */ /* 0x000fe40000400000 */
[----:B------:R-:W-:Y:S02]  /*0280*/  @!P1 FMUL R9, R9, 16777216 ;  /* 0x4b80000009099820 */ /* 0x000fe40000400000 */
[----:B------:R-:W-:-:S06]  /*0290*/  @!P1 FMUL R14, R14, 16777216 ;  /* 0x4b8000000e0e9820 */ /* 0x000fcc0000400000 */
[----:B------:R-:W0:Y:S02]  /*02a0*/  MUFU.RCP R14, R14 ;  /* 0x0000000e000e7308 */ /* 0x000e240000001000 */
[----:B0-----:R-:W-:-:S04]  /*02b0*/  FMUL R9, R14, R9 ;  /* 0x000000090e097220 */ /* 0x001fc80000400000 */
[----:B------:R-:W-:-:S04]  /*02c0*/  FMUL R0, R0, R9 ;  /* 0x0000000900007220 */ /* 0x000fc80000400000 */
[----:B--2---:R-:W-:Y:S01]  /*02d0*/  FFMA R15, R0, R4, R15 ;  /* 0x00000004000f7223 */ /* 0x004fe2000000000f */
[----:B------:R-:W-:Y:S06]  /*02e0*/  @P2 EXIT ;  /* 0x000000000000294d */ /* 0x000fec0003800000 */
[----:B------:R-:W-:Y:S01]  /*02f0*/  STG.E desc[UR4][R2.64], R15 ;  /* 0x0000000f02007986 */ /* 0x000fe2000c101904 */
[----:B------:R-:W-:Y:S05]  /*0300*/  EXIT ;  /* 0x000000000000794d */ /* 0x000fea0003800000 */
.L_x_0:
[----:B------:R-:W-:-:S00]  /*0310*/  BRA `(.L_x_0) ;  /* 0xfffffffc00fc7947 */ /* 0x000fc0000383ffff */
[----:B------:R-:W-:-:S00]  /*0320*/  NOP ;  /* 0x0000000000007918 */ /* 0x000fc00000000000 */
        /* <DEDUP_REMOVED lines=13> */
.L_x_1:


//--------------------- .nv.global.init           --------------------------
	.section	.nv.global.init,"aw",@progbits
.nv.global.init:
	.type		_$_str,@object
	.size		_$_str,(_$_str_$_2 - _$_str)
_$_str:
        /*0000*/ 	.byte	0x5f, 0x5f, 0x43, 0x55, 0x44, 0x41, 0x5f, 0x46, 0x54, 0x5a, 0x00
	.type		_$_str_$_2,@object
	.size		_$_str_$_2,(.L_1 - _$_str_$_2)
_$_str_$_2:
        /*000b*/ 	.byte	0x5f, 0x5f, 0x43, 0x55, 0x44, 0x41, 0x5f, 0x50, 0x52, 0x45, 0x43, 0x5f, 0x53, 0x51, 0x52, 0x54
        /*001b*/ 	.byte	0x00
.L_1:


//--------------------- .nv.constant0.triton_poi_fused__native_batch_norm_legit_no_training_31 --------------------------
	.section	.nv.constant0.triton_poi_fused__native_batch_norm_legit_no_training_31,"a",@progbits
	.sectionflags	@""
	.align	4
.nv.constant0.triton_poi_fused__native_batch_norm_legit_no_training_31:
	.zero		580
